//
// Generated by NVIDIA NVVM Compiler
//
// Compiler Build ID: CL-36424714
// Cuda compilation tools, release 13.0, V13.0.88
// Based on NVVM 20.0.0
//

.version 9.0
.target sm_100
.address_size 64

	// .globl	spool_bprop_avg

.visible .entry spool_bprop_avg(
	.param .u64 .ptr .align 1 spool_bprop_avg_param_0,
	.param .u64 .ptr .align 1 spool_bprop_avg_param_1,
	.param .u64 .ptr .align 1 spool_bprop_avg_param_2,
	.param .u32 spool_bprop_avg_param_3,
	.param .u32 spool_bprop_avg_param_4,
	.param .u32 spool_bprop_avg_param_5,
	.param .u32 spool_bprop_avg_param_6,
	.param .u32 spool_bprop_avg_param_7,
	.param .u32 spool_bprop_avg_param_8,
	.param .u32 spool_bprop_avg_param_9,
	.param .u32 spool_bprop_avg_param_10,
	.param .u32 spool_bprop_avg_param_11,
	.param .u32 spool_bprop_avg_param_12,
	.param .u32 spool_bprop_avg_param_13,
	.param .u32 spool_bprop_avg_param_14,
	.param .u32 spool_bprop_avg_param_15,
	.param .u32 spool_bprop_avg_param_16,
	.param .u32 spool_bprop_avg_param_17,
	.param .u32 spool_bprop_avg_param_18,
	.param .u32 spool_bprop_avg_param_19,
	.param .u32 spool_bprop_avg_param_20,
	.param .u32 spool_bprop_avg_param_21,
	.param .u32 spool_bprop_avg_param_22,
	.param .u32 spool_bprop_avg_param_23,
	.param .u32 spool_bprop_avg_param_24,
	.param .u32 spool_bprop_avg_param_25,
	.param .u32 spool_bprop_avg_param_26,
	.param .u32 spool_bprop_avg_param_27,
	.param .u32 spool_bprop_avg_param_28,
	.param .u32 spool_bprop_avg_param_29,
	.param .u32 spool_bprop_avg_param_30,
	.param .u32 spool_bprop_avg_param_31,
	.param .u32 spool_bprop_avg_param_32,
	.param .u32 spool_bprop_avg_param_33,
	.param .u32 spool_bprop_avg_param_34,
	.param .u32 spool_bprop_avg_param_35,
	.param .u32 spool_bprop_avg_param_36,
	.param .u32 spool_bprop_avg_param_37,
	.param .u32 spool_bprop_avg_param_38,
	.param .u32 spool_bprop_avg_param_39,
	.param .u32 spool_bprop_avg_param_40,
	.param .u32 spool_bprop_avg_param_41,
	.param .u32 spool_bprop_avg_param_42,
	.param .u32 spool_bprop_avg_param_43,
	.param .u32 spool_bprop_avg_param_44,
	.param .u32 spool_bprop_avg_param_45,
	.param .u32 spool_bprop_avg_param_46,
	.param .u32 spool_bprop_avg_param_47,
	.param .u32 spool_bprop_avg_param_48,
	.param .u32 spool_bprop_avg_param_49
)
{
	.reg .b32 	%r<2>;
	.reg .b64 	%rd<3>;

	ld.param.u64 	%rd1, [spool_bprop_avg_param_0];
	cvta.to.global.u64 	%rd2, %rd1;
	mov.b32 	%r1, 0;
	st.global.u32 	[%rd2], %r1;
	ret;

}


// ===== COMPILED SASS (sm_100) =====

	.target	sm_100

	.elftype	@"ET_EXEC"


//--------------------- .note.nv.tkinfo           --------------------------
	.section	.note.nv.tkinfo,"",@"SHT_NOTE"
	.sectionflags	@"SHF_NOTE_NV_TKINFO"
	.tkinfo
        /*0018*/ 	.word	0x00000002
        /*0030*/ 	.string	""
        /*0030*/ 	.string	"ptxas"
        /*0030*/ 	.string	"Cuda compilation tools, release 13.0, V13.0.88"
        /*0030*/ 	.string	"Build cuda_13.0.r13.0/compiler.36424714_0"
        /*0030*/ 	.string	"-arch sm_100 -m 64 "



//--------------------- .note.nv.cuinfo           --------------------------
	.section	.note.nv.cuinfo,"",@"SHT_NOTE"
	.sectionflags	@"SHF_NOTE_NV_CUINFO"
        /*0018*/ 	.short	0x0002
        /*001a*/ 	.short	0x0064
        /*001c*/ 	.short	0x0082
	.zero		2


//--------------------- .nv.info                  --------------------------
	.section	.nv.info,"",@"SHT_CUDA_INFO"
	.align	4


	//----- nvinfo : EIATTR_REGCOUNT
	.align		4
        /*0000*/ 	.byte	0x04, 0x2f
        /*0002*/ 	.short	(.L_1 - .L_0)
	.align		4
.L_0:
        /*0004*/ 	.word	index@(spool_bprop_avg)
        /*0008*/ 	.word	0x00000006


	//----- nvinfo : EIATTR_FRAME_SIZE
	.align		4
.L_1:
        /*000c*/ 	.byte	0x04, 0x11
        /*000e*/ 	.short	(.L_3 - .L_2)
	.align		4
.L_2:
        /*0010*/ 	.word	index@(spool_bprop_avg)
        /*0014*/ 	.word	0x00000000


	//----- nvinfo : EIATTR_MIN_STACK_SIZE
	.align		4
.L_3:
        /*0018*/ 	.byte	0x04, 0x12
        /*001a*/ 	.short	(.L_5 - .L_4)
	.align		4
.L_4:
        /*001c*/ 	.word	index@(spool_bprop_avg)
        /*0020*/ 	.word	0x00000000
.L_5:


//--------------------- .nv.compat                --------------------------
	.section	.nv.compat,"",@"SHT_CUDA_COMPAT_INFO"
	.align	4
        /*0000*/ 	.byte	0x02, 0x09, 0x00, 0x00, 0x02, 0x02, 0x01, 0x00, 0x02, 0x05, 0x05, 0x00, 0x03, 0x07, 0x01, 0x01
        /*0010*/ 	.byte	0x02, 0x03, 0x00, 0x00, 0x02, 0x06, 0x01, 0x00, 0x04, 0x0b, 0x08, 0x00, 0x09, 0x00, 0x00, 0x00
        /*0020*/ 	.byte	0x00, 0x00, 0x00, 0x00


//--------------------- .nv.info.spool_bprop_avg  --------------------------
	.section	.nv.info.spool_bprop_avg,"",@"SHT_CUDA_INFO"
	.sectionflags	@""
	.align	4


	//----- nvinfo : EIATTR_CUDA_API_VERSION
	.align		4
        /*0000*/ 	.byte	0x04, 0x37
        /*0002*/ 	.short	(.L_7 - .L_6)
.L_6:
        /*0004*/ 	.word	0x00000082


	//----- nvinfo : EIATTR_KPARAM_INFO
	.align		4
.L_7:
        /*0008*/ 	.byte	0x04, 0x17
        /*000a*/ 	.short	(.L_9 - .L_8)
.L_8:
        /*000c*/ 	.word	0x00000000
        /*0010*/ 	.short	0x0031
        /*0012*/ 	.short	0x00d0
        /*0014*/ 	.byte	0x00, 0xf0, 0x11, 0x00


	//----- nvinfo : EIATTR_KPARAM_INFO
	.align		4
.L_9:
        /*0018*/ 	.byte	0x04, 0x17
        /*001a*/ 	.short	(.L_11 - .L_10)
.L_10:
        /*001c*/ 	.word	0x00000000
        /*0020*/ 	.short	0x0030
        /*0022*/ 	.short	0x00cc
        /*0024*/ 	.byte	0x00, 0xf0, 0x11, 0x00


	//----- nvinfo : EIATTR_KPARAM_INFO
	.align		4
.L_11:
        /*0028*/ 	.byte	0x04, 0x17
        /*002a*/ 	.short	(.L_13 - .L_12)
.L_12:
        /*002c*/ 	.word	0x00000000
        /*0030*/ 	.short	0x002f
        /*0032*/ 	.short	0x00c8
        /*0034*/ 	.byte	0x00, 0xf0, 0x11, 0x00


	//----- nvinfo : EIATTR_KPARAM_INFO
	.align		4
.L_13:
        /*0038*/ 	.byte	0x04, 0x17
        /*003a*/ 	.short	(.L_15 - .L_14)
.L_14:
        /*003c*/ 	.word	0x00000000
        /*0040*/ 	.short	0x002e
        /*0042*/ 	.short	0x00c4
        /*0044*/ 	.byte	0x00, 0xf0, 0x11, 0x00


	//----- nvinfo : EIATTR_KPARAM_INFO
	.align		4
.L_15:
        /*0048*/ 	.byte	0x04, 0x17
        /*004a*/ 	.short	(.L_17 - .L_16)
.L_16:
        /*004c*/ 	.word	0x00000000
        /*0050*/ 	.short	0x002d
        /*0052*/ 	.short	0x00c0
        /*0054*/ 	.byte	0x00, 0xf0, 0x11, 0x00


	//----- nvinfo : EIATTR_KPARAM_INFO
	.align		4
.L_17:
        /*0058*/ 	.byte	0x04, 0x17
        /*005a*/ 	.short	(.L_19 - .L_18)
.L_18:
        /*005c*/ 	.word	0x00000000
        /*0060*/ 	.short	0x002c
        /*0062*/ 	.short	0x00bc
        /*0064*/ 	.byte	0x00, 0xf0, 0x11, 0x00


	//----- nvinfo : EIATTR_KPARAM_INFO
	.align		4
.L_19:
        /*0068*/ 	.byte	0x04, 0x17
        /*006a*/ 	.short	(.L_21 - .L_20)
.L_20:
        /*006c*/ 	.word	0x00000000
        /*0070*/ 	.short	0x002b
        /*0072*/ 	.short	0x00b8
        /*0074*/ 	.byte	0x00, 0xf0, 0x11, 0x00


	//----- nvinfo : EIATTR_KPARAM_INFO
	.align		4
.L_21:
        /*0078*/ 	.byte	0x04, 0x17
        /*007a*/ 	.short	(.L_23 - .L_22)
.L_22:
        /*007c*/ 	.word	0x00000000
        /*0080*/ 	.short	0x002a
        /*0082*/ 	.short	0x00b4
        /*0084*/ 	.byte	0x00, 0xf0, 0x11, 0x00


	//----- nvinfo : EIATTR_KPARAM_INFO
	.align		4
.L_23:
        /*0088*/ 	.byte	0x04, 0x17
        /*008a*/ 	.short	(.L_25 - .L_24)
.L_24:
        /*008c*/ 	.word	0x00000000
        /*0090*/ 	.short	0x0029
        /*0092*/ 	.short	0x00b0
        /*0094*/ 	.byte	0x00, 0xf0, 0x11, 0x00


	//----- nvinfo : EIATTR_KPARAM_INFO
	.align		4
.L_25:
        /*0098*/ 	.byte	0x04, 0x17
        /*009a*/ 	.short	(.L_27 - .L_26)
.L_26:
        /*009c*/ 	.word	0x00000000
        /*00a0*/ 	.short	0x0028
        /*00a2*/ 	.short	0x00ac
        /*00a4*/ 	.byte	0x00, 0xf0, 0x11, 0x00


	//----- nvinfo : EIATTR_KPARAM_INFO
	.align		4
.L_27:
        /*00a8*/ 	.byte	0x04, 0x17
        /*00aa*/ 	.short	(.L_29 - .L_28)
.L_28:
        /*00ac*/ 	.word	0x00000000
        /*00b0*/ 	.short	0x0027
        /*00b2*/ 	.short	0x00a8
        /*00b4*/ 	.byte	0x00, 0xf0, 0x11, 0x00


	//----- nvinfo : EIATTR_KPARAM_INFO
	.align		4
.L_29:
        /*00b8*/ 	.byte	0x04, 0x17
        /*00ba*/ 	.short	(.L_31 - .L_30)
.L_30:
        /*00bc*/ 	.word	0x00000000
        /*00c0*/ 	.short	0x0026
        /*00c2*/ 	.short	0x00a4
        /*00c4*/ 	.byte	0x00, 0xf0, 0x11, 0x00


	//----- nvinfo : EIATTR_KPARAM_INFO
	.align		4
.L_31:
        /*00c8*/ 	.byte	0x04, 0x17
        /*00ca*/ 	.short	(.L_33 - .L_32)
.L_32:
        /*00cc*/ 	.word	0x00000000
        /*00d0*/ 	.short	0x0025
        /*00d2*/ 	.short	0x00a0
        /*00d4*/ 	.byte	0x00, 0xf0, 0x11, 0x00


	//----- nvinfo : EIATTR_KPARAM_INFO
	.align		4
.L_33:
        /*00d8*/ 	.byte	0x04, 0x17
        /*00da*/ 	.short	(.L_35 - .L_34)
.L_34:
        /*00dc*/ 	.word	0x00000000
        /*00e0*/ 	.short	0x0024
        /*00e2*/ 	.short	0x009c
        /*00e4*/ 	.byte	0x00, 0xf0, 0x11, 0x00


	//----- nvinfo : EIATTR_KPARAM_INFO
	.align		4
.L_35:
        /*00e8*/ 	.byte	0x04, 0x17
        /*00ea*/ 	.short	(.L_37 - .L_36)
.L_36:
        /*00ec*/ 	.word	0x00000000
        /*00f0*/ 	.short	0x0023
        /*00f2*/ 	.short	0x0098
        /*00f4*/ 	.byte	0x00, 0xf0, 0x11, 0x00


	//----- nvinfo : EIATTR_KPARAM_INFO
	.align		4
.L_37:
        /*00f8*/ 	.byte	0x04, 0x17
        /*00fa*/ 	.short	(.L_39 - .L_38)
.L_38:
        /*00fc*/ 	.word	0x00000000
        /*0100*/ 	.short	0x0022
        /*0102*/ 	.short	0x0094
        /*0104*/ 	.byte	0x00, 0xf0, 0x11, 0x00


	//----- nvinfo : EIATTR_KPARAM_INFO
	.align		4
.L_39:
        /*0108*/ 	.byte	0x04, 0x17
        /*010a*/ 	.short	(.L_41 - .L_40)
.L_40:
        /*010c*/ 	.word	0x00000000
        /*0110*/ 	.short	0x0021
        /*0112*/ 	.short	0x0090
        /*0114*/ 	.byte	0x00, 0xf0, 0x11, 0x00


	//----- nvinfo : EIATTR_KPARAM_INFO
	.align		4
.L_41:
        /*0118*/ 	.byte	0x04, 0x17
        /*011a*/ 	.short	(.L_43 - .L_42)
.L_42:
        /*011c*/ 	.word	0x00000000
        /*0120*/ 	.short	0x0020
        /*0122*/ 	.short	0x008c
        /*0124*/ 	.byte	0x00, 0xf0, 0x11, 0x00


	//----- nvinfo : EIATTR_KPARAM_INFO
	.align		4
.L_43:
        /*0128*/ 	.byte	0x04, 0x17
        /*012a*/ 	.short	(.L_45 - .L_44)
.L_44:
        /*012c*/ 	.word	0x00000000
        /*0130*/ 	.short	0x001f
        /*0132*/ 	.short	0x0088
        /*0134*/ 	.byte	0x00, 0xf0, 0x11, 0x00


	//----- nvinfo : EIATTR_KPARAM_INFO
	.align		4
.L_45:
        /*0138*/ 	.byte	0x04, 0x17
        /*013a*/ 	.short	(.L_47 - .L_46)
.L_46:
        /*013c*/ 	.word	0x00000000
        /*0140*/ 	.short	0x001e
        /*0142*/ 	.short	0x0084
        /*0144*/ 	.byte	0x00, 0xf0, 0x11, 0x00


	//----- nvinfo : EIATTR_KPARAM_INFO
	.align		4
.L_47:
        /*0148*/ 	.byte	0x04, 0x17
        /*014a*/ 	.short	(.L_49 - .L_48)
.L_48:
        /*014c*/ 	.word	0x00000000
        /*0150*/ 	.short	0x001d
        /*0152*/ 	.short	0x0080
        /*0154*/ 	.byte	0x00, 0xf0, 0x11, 0x00


	//----- nvinfo : EIATTR_KPARAM_INFO
	.align		4
.L_49:
        /*0158*/ 	.byte	0x04, 0x17
        /*015a*/ 	.short	(.L_51 - .L_50)
.L_50:
        /*015c*/ 	.word	0x00000000
        /*0160*/ 	.short	0x001c
        /*0162*/ 	.short	0x007c
        /*0164*/ 	.byte	0x00, 0xf0, 0x11, 0x00


	//----- nvinfo : EIATTR_KPARAM_INFO
	.align		4
.L_51:
        /*0168*/ 	.byte	0x04, 0x17
        /*016a*/ 	.short	(.L_53 - .L_52)
.L_52:
        /*016c*/ 	.word	0x00000000
        /*0170*/ 	.short	0x001b
        /*0172*/ 	.short	0x0078
        /*0174*/ 	.byte	0x00, 0xf0, 0x11, 0x00


	//----- nvinfo : EIATTR_KPARAM_INFO
	.align		4
.L_53:
        /*0178*/ 	.byte	0x04, 0x17
        /*017a*/ 	.short	(.L_55 - .L_54)
.L_54:
        /*017c*/ 	.word	0x00000000
        /*0180*/ 	.short	0x001a
        /*0182*/ 	.short	0x0074
        /*0184*/ 	.byte	0x00, 0xf0, 0x11, 0x00


	//----- nvinfo : EIATTR_KPARAM_INFO
	.align		4
.L_55:
        /*0188*/ 	.byte	0x04, 0x17
        /*018a*/ 	.short	(.L_57 - .L_56)
.L_56:
        /*018c*/ 	.word	0x00000000
        /*0190*/ 	.short	0x0019
        /*0192*/ 	.short	0x0070
        /*0194*/ 	.byte	0x00, 0xf0, 0x11, 0x00


	//----- nvinfo : EIATTR_KPARAM_INFO
	.align		4
.L_57:
        /*0198*/ 	.byte	0x04, 0x17
        /*019a*/ 	.short	(.L_59 - .L_58)
.L_58:
        /*019c*/ 	.word	0x00000000
        /*01a0*/ 	.short	0x0018
        /*01a2*/ 	.short	0x006c
        /*01a4*/ 	.byte	0x00, 0xf0, 0x11, 0x00


	//----- nvinfo : EIATTR_KPARAM_INFO
	.align		4
.L_59:
        /*01a8*/ 	.byte	0x04, 0x17
        /*01aa*/ 	.short	(.L_61 - .L_60)
.L_60:
        /*01ac*/ 	.word	0x00000000
        /*01b0*/ 	.short	0x0017
        /*01b2*/ 	.short	0x0068
        /*01b4*/ 	.byte	0x00, 0xf0, 0x11, 0x00


	//----- nvinfo : EIATTR_KPARAM_INFO
	.align		4
.L_61:
        /*01b8*/ 	.byte	0x04, 0x17
        /*01ba*/ 	.short	(.L_63 - .L_62)
.L_62:
        /*01bc*/ 	.word	0x00000000
        /*01c0*/ 	.short	0x0016
        /*01c2*/ 	.short	0x0064
        /*01c4*/ 	.byte	0x00, 0xf0, 0x11, 0x00


	//----- nvinfo : EIATTR_KPARAM_INFO
	.align		4
.L_63:
        /*01c8*/ 	.byte	0x04, 0x17
        /*01ca*/ 	.short	(.L_65 - .L_64)
.L_64:
        /*01cc*/ 	.word	0x00000000
        /*01d0*/ 	.short	0x0015
        /*01d2*/ 	.short	0x0060
        /*01d4*/ 	.byte	0x00, 0xf0, 0x11, 0x00


	//----- nvinfo : EIATTR_KPARAM_INFO
	.align		4
.L_65:
        /*01d8*/ 	.byte	0x04, 0x17
        /*01da*/ 	.short	(.L_67 - .L_66)
.L_66:
        /*01dc*/ 	.word	0x00000000
        /*01e0*/ 	.short	0x0014
        /*01e2*/ 	.short	0x005c
        /*01e4*/ 	.byte	0x00, 0xf0, 0x11, 0x00


	//----- nvinfo : EIATTR_KPARAM_INFO
	.align		4
.L_67:
        /*01e8*/ 	.byte	0x04, 0x17
        /*01ea*/ 	.short	(.L_69 - .L_68)
.L_68:
        /*01ec*/ 	.word	0x00000000
        /*01f0*/ 	.short	0x0013
        /*01f2*/ 	.short	0x0058
        /*01f4*/ 	.byte	0x00, 0xf0, 0x11, 0x00


	//----- nvinfo : EIATTR_KPARAM_INFO
	.align		4
.L_69:
        /*01f8*/ 	.byte	0x04, 0x17
        /*01fa*/ 	.short	(.L_71 - .L_70)
.L_70:
        /*01fc*/ 	.word	0x00000000
        /*0200*/ 	.short	0x0012
        /*0202*/ 	.short	0x0054
        /*0204*/ 	.byte	0x00, 0xf0, 0x11, 0x00


	//----- nvinfo : EIATTR_KPARAM_INFO
	.align		4
.L_71:
        /*0208*/ 	.byte	0x04, 0x17
        /*020a*/ 	.short	(.L_73 - .L_72)
.L_72:
        /*020c*/ 	.word	0x00000000
        /*0210*/ 	.short	0x0011
        /*0212*/ 	.short	0x0050
        /*0214*/ 	.byte	0x00, 0xf0, 0x11, 0x00


	//----- nvinfo : EIATTR_KPARAM_INFO
	.align		4
.L_73:
        /*0218*/ 	.byte	0x04, 0x17
        /*021a*/ 	.short	(.L_75 - .L_74)
.L_74:
        /*021c*/ 	.word	0x00000000
        /*0220*/ 	.short	0x0010
        /*0222*/ 	.short	0x004c
        /*0224*/ 	.byte	0x00, 0xf0, 0x11, 0x00


	//----- nvinfo : EIATTR_KPARAM_INFO
	.align		4
.L_75:
        /*0228*/ 	.byte	0x04, 0x17
        /*022a*/ 	.short	(.L_77 - .L_76)
.L_76:
        /*022c*/ 	.word	0x00000000
        /*0230*/ 	.short	0x000f
        /*0232*/ 	.short	0x0048
        /*0234*/ 	.byte	0x00, 0xf0, 0x11, 0x00


	//----- nvinfo : EIATTR_KPARAM_INFO
	.align		4
.L_77:
        /*0238*/ 	.byte	0x04, 0x17
        /*023a*/ 	.short	(.L_79 - .L_78)
.L_78:
        /*023c*/ 	.word	0x00000000
        /*0240*/ 	.short	0x000e
        /*0242*/ 	.short	0x0044
        /*0244*/ 	.byte	0x00, 0xf0, 0x11, 0x00


	//----- nvinfo : EIATTR_KPARAM_INFO
	.align		4
.L_79:
        /*0248*/ 	.byte	0x04, 0x17
        /*024a*/ 	.short	(.L_81 - .L_80)
.L_80:
        /*024c*/ 	.word	0x00000000
        /*0250*/ 	.short	0x000d
        /*0252*/ 	.short	0x0040
        /*0254*/ 	.byte	0x00, 0xf0, 0x11, 0x00


	//----- nvinfo : EIATTR_KPARAM_INFO
	.align		4
.L_81:
        /*0258*/ 	.byte	0x04, 0x17
        /*025a*/ 	.short	(.L_83 - .L_82)
.L_82:
        /*025c*/ 	.word	0x00000000
        /*0260*/ 	.short	0x000c
        /*0262*/ 	.short	0x003c
        /*0264*/ 	.byte	0x00, 0xf0, 0x11, 0x00


	//----- nvinfo : EIATTR_KPARAM_INFO
	.align		4
.L_83:
        /*0268*/ 	.byte	0x04, 0x17
        /*026a*/ 	.short	(.L_85 - .L_84)
.L_84:
        /*026c*/ 	.word	0x00000000
        /*0270*/ 	.short	0x000b
        /*0272*/ 	.short	0x0038
        /*0274*/ 	.byte	0x00, 0xf0, 0x11, 0x00


	//----- nvinfo : EIATTR_KPARAM_INFO
	.align		4
.L_85:
        /*0278*/ 	.byte	0x04, 0x17
        /*027a*/ 	.short	(.L_87 - .L_86)
.L_86:
        /*027c*/ 	.word	0x00000000
        /*0280*/ 	.short	0x000a
        /*0282*/ 	.short	0x0034
        /*0284*/ 	.byte	0x00, 0xf0, 0x11, 0x00


	//----- nvinfo : EIATTR_KPARAM_INFO
	.align		4
.L_87:
        /*0288*/ 	.byte	0x04, 0x17
        /*028a*/ 	.short	(.L_89 - .L_88)
.L_88:
        /*028c*/ 	.word	0x00000000
        /*0290*/ 	.short	0x0009
        /*0292*/ 	.short	0x0030
        /*0294*/ 	.byte	0x00, 0xf0, 0x11, 0x00


	//----- nvinfo : EIATTR_KPARAM_INFO
	.align		4
.L_89:
        /*0298*/ 	.byte	0x04, 0x17
        /*029a*/ 	.short	(.L_91 - .L_90)
.L_90:
        /*029c*/ 	.word	0x00000000
        /*02a0*/ 	.short	0x0008
        /*02a2*/ 	.short	0x002c
        /*02a4*/ 	.byte	0x00, 0xf0, 0x11, 0x00


	//----- nvinfo : EIATTR_KPARAM_INFO
	.align		4
.L_91:
        /*02a8*/ 	.byte	0x04, 0x17
        /*02aa*/ 	.short	(.L_93 - .L_92)
.L_92:
        /*02ac*/ 	.word	0x00000000
        /*02b0*/ 	.short	0x0007
        /*02b2*/ 	.short	0x0028
        /*02b4*/ 	.byte	0x00, 0xf0, 0x11, 0x00


	//----- nvinfo : EIATTR_KPARAM_INFO
	.align		4
.L_93:
        /*02b8*/ 	.byte	0x04, 0x17
        /*02ba*/ 	.short	(.L_95 - .L_94)
.L_94:
        /*02bc*/ 	.word	0x00000000
        /*02c0*/ 	.short	0x0006
        /*02c2*/ 	.short	0x0024
        /*02c4*/ 	.byte	0x00, 0xf0, 0x11, 0x00


	//----- nvinfo : EIATTR_KPARAM_INFO
	.align		4
.L_95:
        /*02c8*/ 	.byte	0x04, 0x17
        /*02ca*/ 	.short	(.L_97 - .L_96)
.L_96:
        /*02cc*/ 	.word	0x00000000
        /*02d0*/ 	.short	0x0005
        /*02d2*/ 	.short	0x0020
        /*02d4*/ 	.byte	0x00, 0xf0, 0x11, 0x00


	//----- nvinfo : EIATTR_KPARAM_INFO
	.align		4
.L_97:
        /*02d8*/ 	.byte	0x04, 0x17
        /*02da*/ 	.short	(.L_99 - .L_98)
.L_98:
        /*02dc*/ 	.word	0x00000000
        /*02e0*/ 	.short	0x0004
        /*02e2*/ 	.short	0x001c
        /*02e4*/ 	.byte	0x00, 0xf0, 0x11, 0x00


	//----- nvinfo : EIATTR_KPARAM_INFO
	.align		4
.L_99:
        /*02e8*/ 	.byte	0x04, 0x17
        /*02ea*/ 	.short	(.L_101 - .L_100)
.L_100:
        /*02ec*/ 	.word	0x00000000
        /*02f0*/ 	.short	0x0003
        /*02f2*/ 	.short	0x0018
        /*02f4*/ 	.byte	0x00, 0xf0, 0x11, 0x00


	//----- nvinfo : EIATTR_KPARAM_INFO
	.align		4
.L_101:
        /*02f8*/ 	.byte	0x04, 0x17
        /*02fa*/ 	.short	(.L_103 - .L_102)
.L_102:
        /*02fc*/ 	.word	0x00000000
        /*0300*/ 	.short	0x0002
        /*0302*/ 	.short	0x0010
        /*0304*/ 	.byte	0x00, 0xf5, 0x21, 0x00


	//----- nvinfo : EIATTR_KPARAM_INFO
	.align		4
.L_103:
        /*0308*/ 	.byte	0x04, 0x17
        /*030a*/ 	.short	(.L_105 - .L_104)
.L_104:
        /*030c*/ 	.word	0x00000000
        /*0310*/ 	.short	0x0001
        /*0312*/ 	.short	0x0008
        /*0314*/ 	.byte	0x00, 0xf5, 0x21, 0x00


	//----- nvinfo : EIATTR_KPARAM_INFO
	.align		4
.L_105:
        /*0318*/ 	.byte	0x04, 0x17
        /*031a*/ 	.short	(.L_107 - .L_106)
.L_106:
        /*031c*/ 	.word	0x00000000
        /*0320*/ 	.short	0x0000
        /*0322*/ 	.short	0x0000
        /*0324*/ 	.byte	0x00, 0xf5, 0x21, 0x00


	//----- nvinfo : EIATTR_SPARSE_MMA_MASK
	.align		4
.L_107:
        /*0328*/ 	.byte	0x03, 0x50
        /*032a*/ 	.short	0x0000


	//----- nvinfo : EIATTR_MAXREG_COUNT
	.align		4
        /*032c*/ 	.byte	0x03, 0x1b
        /*032e*/ 	.short	0x00ff


	//----- nvinfo : EIATTR_MERCURY_ISA_VERSION
	.align		4
        /*0330*/ 	.byte	0x03, 0x5f
        /*0332*/ 	.short	0x0101


	//----- nvinfo : EIATTR_VRC_CTA_INIT_COUNT
	.align		4
        /*0334*/ 	.byte	0x02, 0x4a
	.zero		1
	.zero		1


	//----- nvinfo : EIATTR_EXIT_INSTR_OFFSETS
	.align		4
        /*0338*/ 	.byte	0x04, 0x1c
        /*033a*/ 	.short	(.L_109 - .L_108)


	//   ....[0]....
.L_108:
        /*033c*/ 	.word	0x00000040


	//----- nvinfo : EIATTR_CBANK_PARAM_SIZE
	.align		4
.L_109:
        /*0340*/ 	.byte	0x03, 0x19
        /*0342*/ 	.short	0x00d4


	//----- nvinfo : EIATTR_PARAM_CBANK
	.align		4
        /*0344*/ 	.byte	0x04, 0x0a
        /*0346*/ 	.short	(.L_111 - .L_110)
	.align		4
.L_110:
        /*0348*/ 	.word	index@(.nv.constant0.spool_bprop_avg)
        /*034c*/ 	.short	0x0380
        /*034e*/ 	.short	0x00d4


	//----- nvinfo : EIATTR_SW_WAR
	.align		4
.L_111:
        /*0350*/ 	.byte	0x04, 0x36
        /*0352*/ 	.short	(.L_113 - .L_112)
.L_112:
        /*0354*/ 	.word	0x00000008
.L_113:


//--------------------- .nv.callgraph             --------------------------
	.section	.nv.callgraph,"",@"SHT_CUDA_CALLGRAPH"
	.align	4
	.sectionentsize	8
	.align		4
        /*0000*/ 	.word	0x00000000
	.align		4
        /*0004*/ 	.word	0xffffffff
	.align		4
        /*0008*/ 	.word	0x00000000
	.align		4
        /*000c*/ 	.word	0xfffffffe
	.align		4
        /*0010*/ 	.word	0x00000000
	.align		4
        /*0014*/ 	.word	0xfffffffd
	.align		4
        /*0018*/ 	.word	0x00000000
	.align		4
        /*001c*/ 	.word	0xfffffffc


//--------------------- .text.spool_bprop_avg     --------------------------
	.section	.text.spool_bprop_avg,"ax",@progbits
	.align	128
        .global         spool_bprop_avg
        .type           spool_bprop_avg,@function
        .size           spool_bprop_avg,(.L_x_1 - spool_bprop_avg)
        .other          spool_bprop_avg,@"STO_CUDA_ENTRY STV_DEFAULT"
spool_bprop_avg:
.text.spool_bprop_avg:
[----:B------:R-:W-:Y:S08]  /*0000*/  LDC R1, c[0x0][0x37c] ;  /* 0x0000df00ff017b82 */ /* 0x000ff00000000800 */
[----:B------:R-:W0:Y:S01]  /*0010*/  LDC.64 R2, c[0x0][0x380] ;  /* 0x0000e000ff027b82 */ /* 0x000e220000000a00 */
[----:B------:R-:W0:Y:S02]  /*0020*/  LDCU.64 UR4, c[0x0][0x358] ;  /* 0x00006b00ff0477ac */ /* 0x000e240008000a00 */
[----:B0-----:R-:W-:Y:S01]  /*0030*/  STG.E desc[UR4][R2.64], RZ ;  /* 0x000000ff02007986 */ /* 0x001fe2000c101904 */
[----:B------:R-:W-:Y:S05]  /*0040*/  EXIT ;  /* 0x000000000000794d */ /* 0x000fea0003800000 */
.L_x_0:
[----:B------:R-:W-:-:S00]  /*0050*/  BRA `(.L_x_0) ;  /* 0xfffffffc00fc7947 */ /* 0x000fc0000383ffff */
[----:B------:R-:W-:-:S00]  /*0060*/  NOP ;  /* 0x0000000000007918 */ /* 0x000fc00000000000 */
        /* <DEDUP_REMOVED lines=9> */
.L_x_1:


//--------------------- .nv.shared.reserved.0     --------------------------
	.section	.nv.shared.reserved.0,"aw",@nobits
	.weak		__nv_reservedSMEM_offset_0_alias
	.size		__nv_reservedSMEM_offset_0_alias, 0, 64
	.other		__nv_reservedSMEM_offset_0_alias,@"STO_CUDA_RESERVED_SHARED STV_DEFAULT"
__nv_reservedSMEM_offset_0_alias:
	.zero		0
	.zero		64


//--------------------- .nv.constant0.spool_bprop_avg --------------------------
	.section	.nv.constant0.spool_bprop_avg,"a",@progbits
	.sectionflags	@""
	.align	4
.nv.constant0.spool_bprop_avg:
	.zero		1108


//--------------------- SYMBOLS --------------------------

	.type		.nv.reservedSmem.offset0,@object
	.size		.nv.reservedSmem.offset0,0x4
